//
// Generated by NVIDIA NVVM Compiler
//
// Compiler Build ID: CL-36424714
// Cuda compilation tools, release 13.0, V13.0.88
// Based on NVVM 20.0.0
//

.version 9.0
.target sm_100
.address_size 64

	// .globl	_Z15gol_step_kernelPKmPmiiim

.visible .entry _Z15gol_step_kernelPKmPmiiim(
	.param .u64 .ptr .align 1 _Z15gol_step_kernelPKmPmiiim_param_0,
	.param .u64 .ptr .align 1 _Z15gol_step_kernelPKmPmiiim_param_1,
	.param .u32 _Z15gol_step_kernelPKmPmiiim_param_2,
	.param .u32 _Z15gol_step_kernelPKmPmiiim_param_3,
	.param .u32 _Z15gol_step_kernelPKmPmiiim_param_4,
	.param .u64 _Z15gol_step_kernelPKmPmiiim_param_5
)
{
	.reg .pred 	%p<17>;
	.reg .b32 	%r<29>;
	.reg .b64 	%rd<116>;

	ld.param.u32 	%r4, [_Z15gol_step_kernelPKmPmiiim_param_2];
	ld.param.u32 	%r5, [_Z15gol_step_kernelPKmPmiiim_param_3];
	ld.param.u64 	%rd28, [_Z15gol_step_kernelPKmPmiiim_param_5];
	mov.u32 	%r7, %ctaid.x;
	mov.u32 	%r8, %ntid.x;
	mov.u32 	%r9, %tid.x;
	mad.lo.s32 	%r10, %r7, %r8, %r9;
	cvt.u64.u32 	%rd107, %r10;
	setp.le.u64 	%p1, %rd28, %rd107;
	@%p1 bra 	$L__BB0_19;
	cvt.s64.s32 	%rd2, %r4;
	add.s32 	%r12, %r4, -1;
$L__BB0_2:
	ld.param.u32 	%r26, [_Z15gol_step_kernelPKmPmiiim_param_4];
	ld.param.u64 	%rd105, [_Z15gol_step_kernelPKmPmiiim_param_0];
	cvt.u32.u64 	%r11, %rd107;
	and.b32  	%r1, %r12, %r11;
	shr.u64 	%rd30, %rd107, %r26;
	cvt.u32.u64 	%r2, %rd30;
	setp.lt.s32 	%p2, %r1, 1;
	add.s32 	%r3, %r1, 1;
	cvta.to.global.u64 	%rd4, %rd105;
	shl.b64 	%rd31, %rd107, 3;
	add.s64 	%rd5, %rd4, %rd31;
	ld.global.nc.u64 	%rd6, [%rd5];
	mov.b64 	%rd108, 0;
	@%p2 bra 	$L__BB0_4;
	ld.global.nc.u64 	%rd32, [%rd5+-8];
	shr.u64 	%rd108, %rd32, 63;
$L__BB0_4:
	setp.ge.s32 	%p3, %r3, %r4;
	mov.b64 	%rd109, 0;
	@%p3 bra 	$L__BB0_6;
	ld.global.nc.u64 	%rd34, [%rd5+8];
	shl.b64 	%rd109, %rd34, 63;
$L__BB0_6:
	setp.lt.s32 	%p4, %r2, 1;
	sub.s64 	%rd36, %rd107, %rd2;
	shl.b64 	%rd37, %rd36, 3;
	add.s64 	%rd11, %rd4, %rd37;
	mov.b64 	%rd110, 0;
	@%p4 bra 	$L__BB0_8;
	ld.global.nc.u64 	%rd110, [%rd11];
$L__BB0_8:
	add.s32 	%r13, %r2, 1;
	setp.ge.s32 	%p5, %r13, %r5;
	shl.b64 	%rd39, %rd2, 3;
	add.s64 	%rd14, %rd5, %rd39;
	mov.b64 	%rd111, 0;
	@%p5 bra 	$L__BB0_10;
	ld.global.nc.u64 	%rd111, [%rd14];
$L__BB0_10:
	mov.b64 	%rd112, 0;
	min.s32 	%r14, %r2, %r1;
	setp.lt.s32 	%p6, %r14, 1;
	@%p6 bra 	$L__BB0_12;
	ld.global.nc.u64 	%rd44, [%rd11+-8];
	shr.u64 	%rd112, %rd44, 63;
$L__BB0_12:
	setp.ge.s32 	%p8, %r3, %r4;
	mov.b64 	%rd113, 0;
	or.pred  	%p9, %p4, %p8;
	@%p9 bra 	$L__BB0_14;
	sub.s64 	%rd46, %rd107, %rd2;
	shl.b64 	%rd47, %rd46, 3;
	add.s64 	%rd48, %rd4, %rd47;
	ld.global.nc.u64 	%rd49, [%rd48+8];
	shl.b64 	%rd113, %rd49, 63;
$L__BB0_14:
	ld.param.u32 	%r27, [_Z15gol_step_kernelPKmPmiiim_param_4];
	shr.u64 	%rd51, %rd107, %r27;
	cvt.u32.u64 	%r16, %rd51;
	add.s32 	%r17, %r16, 1;
	setp.ge.s32 	%p10, %r17, %r5;
	setp.lt.s32 	%p11, %r1, 1;
	mov.b64 	%rd114, 0;
	or.pred  	%p12, %p11, %p10;
	@%p12 bra 	$L__BB0_16;
	ld.global.nc.u64 	%rd52, [%rd14+-8];
	shr.u64 	%rd114, %rd52, 63;
$L__BB0_16:
	ld.param.u32 	%r28, [_Z15gol_step_kernelPKmPmiiim_param_4];
	shr.u64 	%rd54, %rd107, %r28;
	cvt.u32.u64 	%r18, %rd54;
	add.s32 	%r19, %r18, 1;
	setp.ge.s32 	%p13, %r19, %r5;
	mov.b64 	%rd115, 0;
	or.pred  	%p15, %p13, %p8;
	@%p15 bra 	$L__BB0_18;
	ld.global.nc.u64 	%rd55, [%rd14+8];
	shl.b64 	%rd115, %rd55, 63;
$L__BB0_18:
	ld.param.u64 	%rd106, [_Z15gol_step_kernelPKmPmiiim_param_1];
	shl.b64 	%rd56, %rd6, 1;
	or.b64  	%rd57, %rd108, %rd56;
	shr.u64 	%rd58, %rd6, 1;
	or.b64  	%rd59, %rd109, %rd58;
	shl.b64 	%rd60, %rd110, 1;
	or.b64  	%rd61, %rd112, %rd60;
	shr.u64 	%rd62, %rd110, 1;
	or.b64  	%rd63, %rd113, %rd62;
	shl.b64 	%rd64, %rd111, 1;
	or.b64  	%rd65, %rd114, %rd64;
	shr.u64 	%rd66, %rd111, 1;
	or.b64  	%rd67, %rd115, %rd66;
	xor.b64  	%rd68, %rd61, %rd110;
	xor.b64  	%rd69, %rd68, %rd63;
	or.b64  	%rd70, %rd63, %rd110;
	and.b64  	%rd71, %rd70, %rd61;
	and.b64  	%rd72, %rd63, %rd110;
	or.b64  	%rd73, %rd71, %rd72;
	xor.b64  	%rd74, %rd59, %rd57;
	xor.b64  	%rd75, %rd74, %rd111;
	or.b64  	%rd76, %rd111, %rd59;
	and.b64  	%rd77, %rd76, %rd57;
	and.b64  	%rd78, %rd111, %rd59;
	or.b64  	%rd79, %rd77, %rd78;
	xor.b64  	%rd80, %rd67, %rd65;
	and.b64  	%rd81, %rd67, %rd65;
	xor.b64  	%rd82, %rd69, %rd75;
	xor.b64  	%rd83, %rd82, %rd80;
	or.b64  	%rd84, %rd80, %rd75;
	and.b64  	%rd85, %rd84, %rd69;
	and.b64  	%rd86, %rd80, %rd75;
	or.b64  	%rd87, %rd85, %rd86;
	xor.b64  	%rd88, %rd73, %rd79;
	xor.b64  	%rd89, %rd88, %rd81;
	or.b64  	%rd90, %rd81, %rd79;
	and.b64  	%rd91, %rd90, %rd73;
	and.b64  	%rd92, %rd81, %rd79;
	or.b64  	%rd93, %rd91, %rd92;
	xor.b64  	%rd94, %rd87, %rd89;
	and.b64  	%rd95, %rd87, %rd89;
	or.b64  	%rd96, %rd93, %rd95;
	not.b64 	%rd97, %rd96;
	and.b64  	%rd98, %rd94, %rd97;
	or.b64  	%rd99, %rd6, %rd83;
	and.b64  	%rd100, %rd99, %rd98;
	cvta.to.global.u64 	%rd101, %rd106;
	shl.b64 	%rd102, %rd107, 3;
	add.s64 	%rd103, %rd101, %rd102;
	st.global.u64 	[%rd103], %rd100;
	mov.u32 	%r25, %nctaid.x;
	mul.wide.u32 	%rd104, %r8, %r25;
	add.s64 	%rd107, %rd107, %rd104;
	setp.lt.u64 	%p16, %rd107, %rd28;
	@%p16 bra 	$L__BB0_2;
$L__BB0_19:
	ret;

}


// ===== COMPILED SASS (sm_100) =====

	.target	sm_100

	.elftype	@"ET_EXEC"


//--------------------- .note.nv.tkinfo           --------------------------
	.section	.note.nv.tkinfo,"",@"SHT_NOTE"
	.sectionflags	@"SHF_NOTE_NV_TKINFO"
	.tkinfo
        /*0018*/ 	.word	0x00000002
        /*0030*/ 	.string	""
        /*0030*/ 	.string	"ptxas"
        /*0030*/ 	.string	"Cuda compilation tools, release 13.0, V13.0.88"
        /*0030*/ 	.string	"Build cuda_13.0.r13.0/compiler.36424714_0"
        /*0030*/ 	.string	"-arch sm_100 -m 64 "



//--------------------- .note.nv.cuinfo           --------------------------
	.section	.note.nv.cuinfo,"",@"SHT_NOTE"
	.sectionflags	@"SHF_NOTE_NV_CUINFO"
        /*0018*/ 	.short	0x0002
        /*001a*/ 	.short	0x0064
        /*001c*/ 	.short	0x0082
	.zero		2


//--------------------- .nv.info                  --------------------------
	.section	.nv.info,"",@"SHT_CUDA_INFO"
	.align	4


	//----- nvinfo : EIATTR_REGCOUNT
	.align		4
        /*0000*/ 	.byte	0x04, 0x2f
        /*0002*/ 	.short	(.L_1 - .L_0)
	.align		4
.L_0:
        /*0004*/ 	.word	index@(_Z15gol_step_kernelPKmPmiiim)
        /*0008*/ 	.word	0x0000001c


	//----- nvinfo : EIATTR_FRAME_SIZE
	.align		4
.L_1:
        /*000c*/ 	.byte	0x04, 0x11
        /*000e*/ 	.short	(.L_3 - .L_2)
	.align		4
.L_2:
        /*0010*/ 	.word	index@(_Z15gol_step_kernelPKmPmiiim)
        /*0014*/ 	.word	0x00000000


	//----- nvinfo : EIATTR_MIN_STACK_SIZE
	.align		4
.L_3:
        /*0018*/ 	.byte	0x04, 0x12
        /*001a*/ 	.short	(.L_5 - .L_4)
	.align		4
.L_4:
        /*001c*/ 	.word	index@(_Z15gol_step_kernelPKmPmiiim)
        /*0020*/ 	.word	0x00000000
.L_5:


//--------------------- .nv.compat                --------------------------
	.section	.nv.compat,"",@"SHT_CUDA_COMPAT_INFO"
	.align	4
        /*0000*/ 	.byte	0x02, 0x09, 0x00, 0x00, 0x02, 0x02, 0x01, 0x00, 0x02, 0x05, 0x05, 0x00, 0x03, 0x07, 0x01, 0x01
        /*0010*/ 	.byte	0x02, 0x03, 0x00, 0x00, 0x02, 0x06, 0x01, 0x00, 0x04, 0x0b, 0x08, 0x00, 0x09, 0x00, 0x00, 0x00
        /*0020*/ 	.byte	0x00, 0x00, 0x00, 0x00


//--------------------- .nv.info._Z15gol_step_kernelPKmPmiiim --------------------------
	.section	.nv.info._Z15gol_step_kernelPKmPmiiim,"",@"SHT_CUDA_INFO"
	.sectionflags	@""
	.align	4


	//----- nvinfo : EIATTR_CUDA_API_VERSION
	.align		4
        /*0000*/ 	.byte	0x04, 0x37
        /*0002*/ 	.short	(.L_7 - .L_6)
.L_6:
        /*0004*/ 	.word	0x00000082


	//----- nvinfo : EIATTR_KPARAM_INFO
	.align		4
.L_7:
        /*0008*/ 	.byte	0x04, 0x17
        /*000a*/ 	.short	(.L_9 - .L_8)
.L_8:
        /*000c*/ 	.word	0x00000000
        /*0010*/ 	.short	0x0005
        /*0012*/ 	.short	0x0020
        /*0014*/ 	.byte	0x00, 0xf0, 0x21, 0x00


	//----- nvinfo : EIATTR_KPARAM_INFO
	.align		4
.L_9:
        /*0018*/ 	.byte	0x04, 0x17
        /*001a*/ 	.short	(.L_11 - .L_10)
.L_10:
        /*001c*/ 	.word	0x00000000
        /*0020*/ 	.short	0x0004
        /*0022*/ 	.short	0x0018
        /*0024*/ 	.byte	0x00, 0xf0, 0x11, 0x00


	//----- nvinfo : EIATTR_KPARAM_INFO
	.align		4
.L_11:
        /*0028*/ 	.byte	0x04, 0x17
        /*002a*/ 	.short	(.L_13 - .L_12)
.L_12:
        /*002c*/ 	.word	0x00000000
        /*0030*/ 	.short	0x0003
        /*0032*/ 	.short	0x0014
        /*0034*/ 	.byte	0x00, 0xf0, 0x11, 0x00


	//----- nvinfo : EIATTR_KPARAM_INFO
	.align		4
.L_13:
        /*0038*/ 	.byte	0x04, 0x17
        /*003a*/ 	.short	(.L_15 - .L_14)
.L_14:
        /*003c*/ 	.word	0x00000000
        /*0040*/ 	.short	0x0002
        /*0042*/ 	.short	0x0010
        /*0044*/ 	.byte	0x00, 0xf0, 0x11, 0x00


	//----- nvinfo : EIATTR_KPARAM_INFO
	.align		4
.L_15:
        /*0048*/ 	.byte	0x04, 0x17
        /*004a*/ 	.short	(.L_17 - .L_16)
.L_16:
        /*004c*/ 	.word	0x00000000
        /*0050*/ 	.short	0x0001
        /*0052*/ 	.short	0x0008
        /*0054*/ 	.byte	0x00, 0xf5, 0x21, 0x00


	//----- nvinfo : EIATTR_KPARAM_INFO
	.align		4
.L_17:
        /*0058*/ 	.byte	0x04, 0x17
        /*005a*/ 	.short	(.L_19 - .L_18)
.L_18:
        /*005c*/ 	.word	0x00000000
        /*0060*/ 	.short	0x0000
        /*0062*/ 	.short	0x0000
        /*0064*/ 	.byte	0x00, 0xf5, 0x21, 0x00


	//----- nvinfo : EIATTR_SPARSE_MMA_MASK
	.align		4
.L_19:
        /*0068*/ 	.byte	0x03, 0x50
        /*006a*/ 	.short	0x0000


	//----- nvinfo : EIATTR_MAXREG_COUNT
	.align		4
        /*006c*/ 	.byte	0x03, 0x1b
        /*006e*/ 	.short	0x00ff


	//----- nvinfo : EIATTR_MERCURY_ISA_VERSION
	.align		4
        /*0070*/ 	.byte	0x03, 0x5f
        /*0072*/ 	.short	0x0101


	//----- nvinfo : EIATTR_VRC_CTA_INIT_COUNT
	.align		4
        /*0074*/ 	.byte	0x02, 0x4a
	.zero		1
	.zero		1


	//----- nvinfo : EIATTR_EXIT_INSTR_OFFSETS
	.align		4
        /*0078*/ 	.byte	0x04, 0x1c
        /*007a*/ 	.short	(.L_21 - .L_20)


	//   ....[0]....
.L_20:
        /*007c*/ 	.word	0x00000080


	//   ....[1]....
        /*0080*/ 	.word	0x00000850


	//----- nvinfo : EIATTR_CRS_STACK_SIZE
	.align		4
.L_21:
        /*0084*/ 	.byte	0x04, 0x1e
        /*0086*/ 	.short	(.L_23 - .L_22)
.L_22:
        /*0088*/ 	.word	0x00000000


	//----- nvinfo : EIATTR_CBANK_PARAM_SIZE
	.align		4
.L_23:
        /*008c*/ 	.byte	0x03, 0x19
        /*008e*/ 	.short	0x0028


	//----- nvinfo : EIATTR_PARAM_CBANK
	.align		4
        /*0090*/ 	.byte	0x04, 0x0a
        /*0092*/ 	.short	(.L_25 - .L_24)
	.align		4
.L_24:
        /*0094*/ 	.word	index@(.nv.constant0._Z15gol_step_kernelPKmPmiiim)
        /*0098*/ 	.short	0x0380
        /*009a*/ 	.short	0x0028


	//----- nvinfo : EIATTR_SW_WAR
	.align		4
.L_25:
        /*009c*/ 	.byte	0x04, 0x36
        /*009e*/ 	.short	(.L_27 - .L_26)
.L_26:
        /*00a0*/ 	.word	0x00000008
.L_27:


//--------------------- .nv.callgraph             --------------------------
	.section	.nv.callgraph,"",@"SHT_CUDA_CALLGRAPH"
	.align	4
	.sectionentsize	8
	.align		4
        /*0000*/ 	.word	0x00000000
	.align		4
        /*0004*/ 	.word	0xffffffff
	.align		4
        /*0008*/ 	.word	0x00000000
	.align		4
        /*000c*/ 	.word	0xfffffffe
	.align		4
        /*0010*/ 	.word	0x00000000
	.align		4
        /*0014*/ 	.word	0xfffffffd
	.align		4
        /*0018*/ 	.word	0x00000000
	.align		4
        /*001c*/ 	.word	0xfffffffc


//--------------------- .text._Z15gol_step_kernelPKmPmiiim --------------------------
	.section	.text._Z15gol_step_kernelPKmPmiiim,"ax",@progbits
	.align	128
        .global         _Z15gol_step_kernelPKmPmiiim
        .type           _Z15gol_step_kernelPKmPmiiim,@function
        .size           _Z15gol_step_kernelPKmPmiiim,(.L_x_2 - _Z15gol_step_kernelPKmPmiiim)
        .other          _Z15gol_step_kernelPKmPmiiim,@"STO_CUDA_ENTRY STV_DEFAULT"
_Z15gol_step_kernelPKmPmiiim:
.text._Z15gol_step_kernelPKmPmiiim:
[----:B------:R-:W-:Y:S01]  /*0000*/  LDC R1, c[0x0][0x37c] ;  /* 0x0000df00ff017b82 */ /* 0x000fe20000000800 */
[----:B------:R-:W0:Y:S07]  /*0010*/  S2R R3, SR_TID.X ;  /* 0x0000000000037919 */ /* 0x000e2e0000002100 */
[----:B------:R-:W0:Y:S01]  /*0020*/  S2UR UR4, SR_CTAID.X ;  /* 0x00000000000479c3 */ /* 0x000e220000002500 */
[----:B------:R-:W1:Y:S07]  /*0030*/  LDCU.64 UR6, c[0x0][0x3a0] ;  /* 0x00007400ff0677ac */ /* 0x000e6e0008000a00 */
[----:B------:R-:W0:Y:S02]  /*0040*/  LDC R0, c[0x0][0x360] ;  /* 0x0000d800ff007b82 */ /* 0x000e240000000800 */
[----:B0-----:R-:W-:-:S05]  /*0050*/  IMAD R8, R0, UR4, R3 ;  /* 0x0000000400087c24 */ /* 0x001fca000f8e0203 */
[----:B-1----:R-:W-:-:S04]  /*0060*/  ISETP.GE.U32.AND P0, PT, R8, UR6, PT ;  /* 0x0000000608007c0c */ /* 0x002fc8000bf06070 */
[----:B------:R-:W-:-:S13]  /*0070*/  ISETP.GE.U32.AND.EX P0, PT, RZ, UR7, PT, P0 ;  /* 0x00000007ff007c0c */ /* 0x000fda000bf06100 */
[----:B------:R-:W-:Y:S05]  /*0080*/  @P0 EXIT ;  /* 0x000000000000094d */ /* 0x000fea0003800000 */
[----:B------:R-:W0:Y:S01]  /*0090*/  LDC R7, c[0x0][0x390] ;  /* 0x0000e400ff077b82 */ /* 0x000e220000000800 */
[----:B------:R-:W-:Y:S01]  /*00a0*/  IMAD.MOV.U32 R9, RZ, RZ, RZ ;  /* 0x000000ffff097224 */ /* 0x000fe200078e00ff */
[----:B------:R-:W1:Y:S01]  /*00b0*/  LDCU.64 UR6, c[0x0][0x358] ;  /* 0x00006b00ff0677ac */ /* 0x000e620008000a00 */
[----:B------:R-:W2:Y:S01]  /*00c0*/  LDCU UR8, c[0x0][0x398] ;  /* 0x00007300ff0877ac */ /* 0x000ea20008000800 */
[----:B------:R-:W3:Y:S01]  /*00d0*/  LDCU UR9, c[0x0][0x394] ;  /* 0x00007280ff0977ac */ /* 0x000ee20008000800 */
[----:B------:R-:W4:Y:S01]  /*00e0*/  LDCU.64 UR14, c[0x0][0x3a0] ;  /* 0x00007400ff0e77ac */ /* 0x000f220008000a00 */
[----:B------:R-:W0:Y:S01]  /*00f0*/  LDCU.64 UR10, c[0x0][0x380] ;  /* 0x00007000ff0a77ac */ /* 0x000e220008000a00 */
[----:B------:R-:W0:Y:S02]  /*0100*/  LDCU.64 UR12, c[0x0][0x388] ;  /* 0x00007100ff0c77ac */ /* 0x000e240008000a00 */
[----:B0-----:R-:W-:Y:S01]  /*0110*/  SHF.R.S32.HI R6, RZ, 0x1f, R7 ;  /* 0x0000001fff067819 */ /* 0x001fe20000011407 */
[----:B-1234-:R-:W-:-:S07]  /*0120*/  VIADD R7, R7, 0xffffffff ;  /* 0xffffffff07077836 */ /* 0x01efce0000000000 */
.L_x_0:
[----:B------:R-:W0:Y:S01]  /*0130*/  LDC R15, c[0x0][0x390] ;  /* 0x0000e400ff0f7b82 */ /* 0x000e220000000800 */
[----:B------:R-:W-:Y:S02]  /*0140*/  LOP3.LUT R4, R7, R8, RZ, 0xc0, !PT ;  /* 0x0000000807047212 */ /* 0x000fe400078ec0ff */
[----:B------:R-:W-:Y:S02]  /*0150*/  SHF.R.U64 R5, R8, UR8, R9 ;  /* 0x0000000808057c19 */ /* 0x000fe40008001209 */
[C---:B------:R-:W-:Y:S01]  /*0160*/  ISETP.GE.AND P2, PT, R4.reuse, 0x1, PT ;  /* 0x000000010400780c */ /* 0x040fe20003f46270 */
[C---:B------:R-:W-:Y:S01]  /*0170*/  VIADD R3, R4.reuse, 0x1 ;  /* 0x0000000104037836 */ /* 0x040fe20000000000 */
[----:B------:R-:W-:Y:S01]  /*0180*/  VIMNMX R10, PT, PT, R4, R5, PT ;  /* 0x00000005040a7248 */ /* 0x000fe20003fe0100 */
[C---:B------:R-:W-:Y:S01]  /*0190*/  VIADD R19, R5.reuse, 0x1 ;  /* 0x0000000105137836 */ /* 0x040fe20000000000 */
[----:B------:R-:W-:Y:S02]  /*01a0*/  ISETP.GE.AND P5, PT, R5, 0x1, PT ;  /* 0x000000010500780c */ /* 0x000fe40003fa6270 */
[----:B------:R-:W-:-:S02]  /*01b0*/  ISETP.GE.AND P4, PT, R10, 0x1, PT ;  /* 0x000000010a00780c */ /* 0x000fc40003f86270 */
[----:B------:R-:W-:Y:S02]  /*01c0*/  CS2R R10, SRZ ;  /* 0x00000000000a7805 */ /* 0x000fe4000001ff00 */
[-C--:B0-----:R-:W-:Y:S02]  /*01d0*/  IADD3 R2, P0, PT, R8, -R15.reuse, RZ ;  /* 0x8000000f08027210 */ /* 0x081fe40007f1e0ff */
[----:B------:R-:W-:-:S03]  /*01e0*/  ISETP.GE.AND P1, PT, R3, R15, PT ;  /* 0x0000000f0300720c */ /* 0x000fc60003f26270 */
[----:B------:R-:W-:Y:S01]  /*01f0*/  IMAD.X R3, R9, 0x1, ~R6, P0 ;  /* 0x0000000109037824 */ /* 0x000fe200000e0e06 */
[C---:B------:R-:W-:Y:S02]  /*0200*/  LEA R22, P0, R2.reuse, UR10, 0x3 ;  /* 0x0000000a02167c11 */ /* 0x040fe4000f8018ff */
[C---:B------:R-:W-:Y:S02]  /*0210*/  ISETP.LT.OR P3, PT, R5.reuse, 0x1, P1 ;  /* 0x000000010500780c */ /* 0x040fe40000f61670 */
[----:B------:R-:W-:Y:S01]  /*0220*/  LEA.HI.X R23, R2, UR11, R3, 0x3, P0 ;  /* 0x0000000b02177c11 */ /* 0x000fe200080f1c03 */
[----:B------:R-:W-:Y:S01]  /*0230*/  VIADD R2, R5, 0x1 ;  /* 0x0000000105027836 */ /* 0x000fe20000000000 */
[----:B------:R-:W-:-:S03]  /*0240*/  ISETP.GE.AND P0, PT, R19, UR9, PT ;  /* 0x0000000913007c0c */ /* 0x000fc6000bf06270 */
[----:B------:R-:W2:Y:S04]  /*0250*/  @P4 LDG.E.CONSTANT R21, desc[UR6][R22.64+-0x4] ;  /* 0xfffffc0616154981 */ /* 0x000ea8000c1e9900 */
[----:B------:R-:W3:Y:S01]  /*0260*/  @P5 LDG.E.64.CONSTANT R10, desc[UR6][R22.64] ;  /* 0x00000006160a5981 */ /* 0x000ee2000c1e9b00 */
[----:B------:R-:W-:Y:S02]  /*0270*/  LEA R12, P5, R8, UR10, 0x3 ;  /* 0x0000000a080c7c11 */ /* 0x000fe4000f8a18ff */
[----:B------:R-:W-:Y:S01]  /*0280*/  ISETP.LT.OR P0, PT, R4, 0x1, P0 ;  /* 0x000000010400780c */ /* 0x000fe20000701670 */
[----:B------:R0:W4:Y:S01]  /*0290*/  @!P3 LDG.E.CONSTANT R20, desc[UR6][R22.64+0x8] ;  /* 0x000008061614b981 */ /* 0x000122000c1e9900 */
[----:B------:R-:W-:Y:S02]  /*02a0*/  LEA.HI.X R13, R8, UR11, R9, 0x3, P5 ;  /* 0x0000000b080d7c11 */ /* 0x000fe4000a8f1c09 */
[----:B------:R-:W-:-:S02]  /*02b0*/  ISETP.GE.AND P5, PT, R2, UR9, PT ;  /* 0x0000000902007c0c */ /* 0x000fc4000bfa6270 */
[C---:B------:R-:W-:Y:S01]  /*02c0*/  LEA R14, P6, R15.reuse, R12, 0x3 ;  /* 0x0000000c0f0e7211 */ /* 0x040fe200078c18ff */
[----:B------:R-:W5:Y:S01]  /*02d0*/  @!P1 LDG.E.CONSTANT R17, desc[UR6][R12.64+0x8] ;  /* 0x000008060c119981 */ /* 0x000f62000c1e9900 */
[----:B------:R-:W-:Y:S02]  /*02e0*/  CS2R R2, SRZ ;  /* 0x0000000000027805 */ /* 0x000fe4000001ff00 */
[----:B------:R-:W-:Y:S01]  /*02f0*/  LEA.HI.X R15, R15, R13, R6, 0x3, P6 ;  /* 0x0000000d0f0f7211 */ /* 0x000fe200030f1c06 */
[----:B------:R-:W5:Y:S04]  /*0300*/  LDG.E.64.CONSTANT R4, desc[UR6][R12.64] ;  /* 0x000000060c047981 */ /* 0x000f68000c1e9b00 */
[----:B------:R-:W5:Y:S04]  /*0310*/  @P2 LDG.E.CONSTANT R18, desc[UR6][R12.64+-0x4] ;  /* 0xfffffc060c122981 */ /* 0x000f68000c1e9900 */
[----:B------:R-:W5:Y:S01]  /*0320*/  @!P5 LDG.E.64.CONSTANT R2, desc[UR6][R14.64] ;  /* 0x000000060e02d981 */ /* 0x000f62000c1e9b00 */
[----:B------:R-:W-:-:S03]  /*0330*/  ISETP.GE.OR P5, PT, R19, UR9, P1 ;  /* 0x0000000913007c0c */ /* 0x000fc60008fa6670 */
[----:B------:R-:W5:Y:S10]  /*0340*/  @!P0 LDG.E.CONSTANT R16, desc[UR6][R14.64+-0x4] ;  /* 0xfffffc060e108981 */ /* 0x000f74000c1e9900 */
[----:B------:R1:W5:Y:S01]  /*0350*/  @!P5 LDG.E.CONSTANT R19, desc[UR6][R14.64+0x8] ;  /* 0x000008060e13d981 */ /* 0x000362000c1e9900 */
[----:B------:R-:W-:Y:S01]  /*0360*/  IMAD.MOV.U32 R25, RZ, RZ, RZ ;  /* 0x000000ffff197224 */ /* 0x000fe200078e00ff */
[----:B------:R-:W-:Y:S01]  /*0370*/  UMOV UR4, URZ ;  /* 0x000000ff00047c82 */ /* 0x000fe20008000000 */
[----:B0-----:R-:W-:-:S02]  /*0380*/  IMAD.MOV.U32 R23, RZ, RZ, RZ ;  /* 0x000000ffff177224 */ /* 0x001fc400078e00ff */
[----:B-1----:R-:W-:Y:S01]  /*0390*/  IMAD.MOV.U32 R14, RZ, RZ, RZ ;  /* 0x000000ffff0e7224 */ /* 0x002fe200078e00ff */
[----:B------:R-:W-:Y:S01]  /*03a0*/  UMOV UR5, URZ ;  /* 0x000000ff00057c82 */ /* 0x000fe20008000000 */
[----:B--2---:R-:W-:Y:S01]  /*03b0*/  @P4 SHF.R.U32.HI R25, RZ, 0x1f, R21 ;  /* 0x0000001fff194819 */ /* 0x004fe20000011615 */
[C---:B---3--:R-:W-:Y:S01]  /*03c0*/  IMAD.SHL.U32 R22, R10.reuse, 0x2, RZ ;  /* 0x000000020a167824 */ /* 0x048fe200078e00ff */
[----:B------:R-:W-:Y:S01]  /*03d0*/  SHF.R.U64 R21, R10, 0x1, R11 ;  /* 0x000000010a157819 */ /* 0x000fe2000000120b */
[----:B----4-:R-:W-:-:S03]  /*03e0*/  @!P3 IMAD.U32 R23, R20, -0x80000000, RZ ;  /* 0x800000001417b824 */ /* 0x010fc600078e00ff */
[----:B------:R-:W-:Y:S02]  /*03f0*/  LOP3.LUT R22, R25, R22, RZ, 0xfc, !PT ;  /* 0x0000001619167212 */ /* 0x000fe400078efcff */
[----:B------:R-:W-:Y:S02]  /*0400*/  LOP3.LUT R21, R21, UR4, RZ, 0xfc, !PT ;  /* 0x0000000415157c12 */ /* 0x000fe4000f8efcff */
[--C-:B------:R-:W-:Y:S02]  /*0410*/  SHF.R.U32.HI R20, RZ, 0x1, R11.reuse ;  /* 0x00000001ff147819 */ /* 0x100fe4000001160b */
[C---:B------:R-:W-:Y:S02]  /*0420*/  LOP3.LUT R13, R21.reuse, R22, R10, 0x96, !PT ;  /* 0x00000016150d7212 */ /* 0x040fe400078e960a */
[----:B------:R-:W-:Y:S02]  /*0430*/  LOP3.LUT R12, R21, R10, R22, 0xe8, !PT ;  /* 0x0000000a150c7212 */ /* 0x000fe400078ee816 */
[----:B------:R-:W-:-:S02]  /*0440*/  SHF.L.U64.HI R10, R10, 0x1, R11 ;  /* 0x000000010a0a7819 */ /* 0x000fc4000001020b */
[----:B------:R-:W-:Y:S01]  /*0450*/  LOP3.LUT R15, R23, R20, RZ, 0xfc, !PT ;  /* 0x00000014170f7212 */ /* 0x000fe200078efcff */
[----:B------:R-:W-:Y:S02]  /*0460*/  IMAD.MOV.U32 R20, RZ, RZ, RZ ;  /* 0x000000ffff147224 */ /* 0x000fe400078e00ff */
[----:B-----5:R-:W-:Y:S01]  /*0470*/  @!P1 IMAD.U32 R20, R17, -0x80000000, RZ ;  /* 0x8000000011149824 */ /* 0x020fe200078e00ff */
[----:B------:R-:W-:Y:S01]  /*0480*/  LOP3.LUT R17, R10, UR4, RZ, 0xfc, !PT ;  /* 0x000000040a117c12 */ /* 0x000fe2000f8efcff */
[----:B------:R-:W-:Y:S01]  /*0490*/  IMAD.SHL.U32 R21, R4, 0x2, RZ ;  /* 0x0000000204157824 */ /* 0x000fe200078e00ff */
[----:B------:R-:W-:Y:S02]  /*04a0*/  @P2 SHF.R.U32.HI R14, RZ, 0x1f, R18 ;  /* 0x0000001fff0e2819 */ /* 0x000fe40000011612 */
[C---:B------:R-:W-:Y:S02]  /*04b0*/  LOP3.LUT R10, R15.reuse, R17, R11, 0x96, !PT ;  /* 0x000000110f0a7212 */ /* 0x040fe400078e960b */
[----:B------:R-:W-:-:S02]  /*04c0*/  LOP3.LUT R15, R15, R11, R17, 0xe8, !PT ;  /* 0x0000000b0f0f7212 */ /* 0x000fc400078ee811 */
[----:B------:R-:W-:Y:S02]  /*04d0*/  CS2R R24, SRZ ;  /* 0x0000000000187805 */ /* 0x000fe4000001ff00 */
[----:B------:R-:W-:Y:S02]  /*04e0*/  LOP3.LUT R17, R14, R21, RZ, 0xfc, !PT ;  /* 0x000000150e117212 */ /* 0x000fe400078efcff */
[--C-:B------:R-:W-:Y:S02]  /*04f0*/  SHF.R.U64 R21, R4, 0x1, R5.reuse ;  /* 0x0000000104157819 */ /* 0x100fe40000001205 */
[----:B------:R-:W-:Y:S01]  /*0500*/  @!P0 SHF.R.U32.HI R25, RZ, 0x1f, R16 ;  /* 0x0000001fff198819 */ /* 0x000fe20000011610 */
[----:B------:R-:W-:Y:S01]  /*0510*/  IMAD.SHL.U32 R16, R2, 0x2, RZ ;  /* 0x0000000202107824 */ /* 0x000fe200078e00ff */
[--C-:B------:R-:W-:Y:S02]  /*0520*/  SHF.R.U32.HI R23, RZ, 0x1, R5.reuse ;  /* 0x00000001ff177819 */ /* 0x100fe40000011605 */
[----:B------:R-:W-:-:S02]  /*0530*/  SHF.L.U64.HI R18, R4, 0x1, R5 ;  /* 0x0000000104127819 */ /* 0x000fc40000010205 */
[----:B------:R-:W-:Y:S02]  /*0540*/  SHF.R.U64 R14, R2, 0x1, R3 ;  /* 0x00000001020e7819 */ /* 0x000fe40000001203 */
[----:B------:R-:W-:Y:S02]  /*0550*/  LOP3.LUT R21, R21, UR4, RZ, 0xfc, !PT ;  /* 0x0000000415157c12 */ /* 0x000fe4000f8efcff */
[----:B------:R-:W-:Y:S02]  /*0560*/  LOP3.LUT R23, R20, R23, RZ, 0xfc, !PT ;  /* 0x0000001714177212 */ /* 0x000fe400078efcff */
[----:B------:R-:W-:Y:S02]  /*0570*/  LOP3.LUT R11, R25, R16, RZ, 0xfc, !PT ;  /* 0x00000010190b7212 */ /* 0x000fe400078efcff */
[----:B------:R-:W-:Y:S02]  /*0580*/  LOP3.LUT R18, R18, UR5, RZ, 0xfc, !PT ;  /* 0x0000000512127c12 */ /* 0x000fe4000f8efcff */
[----:B------:R-:W-:-:S02]  /*0590*/  LOP3.LUT R14, R14, UR4, RZ, 0xfc, !PT ;  /* 0x000000040e0e7c12 */ /* 0x000fc4000f8efcff */
[CCC-:B------:R-:W-:Y:S02]  /*05a0*/  LOP3.LUT R20, R2.reuse, R21.reuse, R17.reuse, 0x96, !PT ;  /* 0x0000001502147212 */ /* 0x1c0fe400078e9611 */
[----:B------:R-:W-:Y:S01]  /*05b0*/  LOP3.LUT R21, R2, R21, R17, 0xe8, !PT ;  /* 0x0000001502157212 */ /* 0x000fe200078ee811 */
[----:B------:R-:W-:Y:S01]  /*05c0*/  @!P5 IMAD.U32 R24, R19, -0x80000000, RZ ;  /* 0x800000001318d824 */ /* 0x000fe200078e00ff */
[CCC-:B------:R-:W-:Y:S02]  /*05d0*/  LOP3.LUT R17, R3.reuse, R23.reuse, R18.reuse, 0x96, !PT ;  /* 0x0000001703117212 */ /* 0x1c0fe400078e9612 */
[CCC-:B------:R-:W-:Y:S02]  /*05e0*/  LOP3.LUT R22, R20.reuse, R14.reuse, R11.reuse, 0xf6, !PT ;  /* 0x0000000e14167212 */ /* 0x1c0fe400078ef60b */
[----:B------:R-:W-:Y:S02]  /*05f0*/  LOP3.LUT R16, R20, R14, R11, 0x60, !PT ;  /* 0x0000000e14107212 */ /* 0x000fe400078e600b */
[----:B------:R-:W-:-:S02]  /*0600*/  LOP3.LUT R18, R3, R23, R18, 0xe8, !PT ;  /* 0x0000001703127212 */ /* 0x000fc400078ee812 */
[--C-:B------:R-:W-:Y:S02]  /*0610*/  SHF.R.U32.HI R23, RZ, 0x1, R3.reuse ;  /* 0x00000001ff177819 */ /* 0x100fe40000011603 */
[----:B------:R-:W-:Y:S02]  /*0620*/  SHF.L.U64.HI R2, R2, 0x1, R3 ;  /* 0x0000000102027819 */ /* 0x000fe40000010203 */
[----:B------:R-:W-:Y:S02]  /*0630*/  LOP3.LUT R16, R16, R22, R13, 0xf8, !PT ;  /* 0x0000001610107212 */ /* 0x000fe400078ef80d */
[CCC-:B------:R-:W-:Y:S02]  /*0640*/  LOP3.LUT R22, R21.reuse, R14.reuse, R11.reuse, 0xf8, !PT ;  /* 0x0000000e15167212 */ /* 0x1c0fe400078ef80b */
[----:B------:R-:W-:Y:S02]  /*0650*/  LOP3.LUT R19, R21, R14, R11, 0x80, !PT ;  /* 0x0000000e15137212 */ /* 0x000fe400078e800b */
[----:B------:R-:W-:-:S02]  /*0660*/  LOP3.LUT R3, R24, R23, RZ, 0xfc, !PT ;  /* 0x0000001718037212 */ /* 0x000fc400078efcff */
[----:B------:R-:W-:Y:S01]  /*0670*/  LOP3.LUT R2, R2, UR4, RZ, 0xfc, !PT ;  /* 0x0000000402027c12 */ /* 0x000fe2000f8efcff */
[----:B------:R-:W0:Y:S01]  /*0680*/  LDCU UR4, c[0x0][0x370] ;  /* 0x00006e00ff0477ac */ /* 0x000e220008000800 */
[----:B------:R-:W-:Y:S02]  /*0690*/  LOP3.LUT R13, R13, R20, RZ, 0x3c, !PT ;  /* 0x000000140d0d7212 */ /* 0x000fe400078e3cff */
[----:B------:R-:W-:Y:S02]  /*06a0*/  LOP3.LUT R19, R19, R22, R12, 0xf8, !PT ;  /* 0x0000001613137212 */ /* 0x000fe400078ef80c */
[----:B------:R-:W-:Y:S02]  /*06b0*/  LOP3.LUT R21, R12, R21, RZ, 0x3c, !PT ;  /* 0x000000150c157212 */ /* 0x000fe400078e3cff */
[CCC-:B------:R-:W-:Y:S02]  /*06c0*/  LOP3.LUT R20, R18.reuse, R3.reuse, R2.reuse, 0xf8, !PT ;  /* 0x0000000312147212 */ /* 0x1c0fe400078ef802 */
[----:B------:R-:W-:-:S02]  /*06d0*/  LOP3.LUT R12, R18, R3, R2, 0x80, !PT ;  /* 0x00000003120c7212 */ /* 0x000fc400078e8002 */
[CCC-:B------:R-:W-:Y:S02]  /*06e0*/  LOP3.LUT R24, R17.reuse, R3.reuse, R2.reuse, 0xf6, !PT ;  /* 0x0000000311187212 */ /* 0x1c0fe400078ef602 */
[----:B------:R-:W-:Y:S02]  /*06f0*/  LOP3.LUT R23, R17, R3, R2, 0x60, !PT ;  /* 0x0000000311177212 */ /* 0x000fe400078e6002 */
[----:B------:R-:W-:Y:S02]  /*0700*/  LOP3.LUT R22, R15, R18, RZ, 0x3c, !PT ;  /* 0x000000120f167212 */ /* 0x000fe400078e3cff */
[----:B------:R-:W-:Y:S02]  /*0710*/  LOP3.LUT R17, R10, R17, RZ, 0x3c, !PT ;  /* 0x000000110a117212 */ /* 0x000fe400078e3cff */
[----:B------:R-:W-:Y:S02]  /*0720*/  LOP3.LUT R15, R12, R20, R15, 0xf8, !PT ;  /* 0x000000140c0f7212 */ /* 0x000fe400078ef80f */
[----:B------:R-:W-:-:S02]  /*0730*/  LOP3.LUT R18, R21, R14, R11, 0x78, !PT ;  /* 0x0000000e15127212 */ /* 0x000fc400078e780b */
[----:B------:R-:W-:Y:S02]  /*0740*/  LOP3.LUT R10, R23, R24, R10, 0xf8, !PT ;  /* 0x00000018170a7212 */ /* 0x000fe400078ef80a */
[-C--:B------:R-:W-:Y:S02]  /*0750*/  LOP3.LUT R12, R22, R3.reuse, R2, 0x78, !PT ;  /* 0x00000003160c7212 */ /* 0x080fe400078e7802 */
[----:B------:R-:W-:Y:S02]  /*0760*/  LOP3.LUT R14, R13, R14, R11, 0x96, !PT ;  /* 0x0000000e0d0e7212 */ /* 0x000fe400078e960b */
[----:B------:R-:W-:Y:S02]  /*0770*/  LOP3.LUT R19, R19, R16, R18, 0xf8, !PT ;  /* 0x0000001013137212 */ /* 0x000fe400078ef812 */
[----:B------:R-:W-:Y:S02]  /*0780*/  LOP3.LUT R13, R15, R10, R12, 0xf8, !PT ;  /* 0x0000000a0f0d7212 */ /* 0x000fe400078ef80c */
[----:B------:R-:W-:-:S02]  /*0790*/  LOP3.LUT R17, R17, R3, R2, 0x96, !PT ;  /* 0x0000000311117212 */ /* 0x000fc400078e9602 */
[----:B------:R-:W-:Y:S02]  /*07a0*/  LOP3.LUT R11, R19, R16, R18, 0x6, !PT ;  /* 0x00000010130b7212 */ /* 0x000fe400078e0612 */
[C---:B------:R-:W-:Y:S02]  /*07b0*/  LEA R2, P0, R8.reuse, UR12, 0x3 ;  /* 0x0000000c08027c11 */ /* 0x040fe4000f8018ff */
[----:B------:R-:W-:Y:S02]  /*07c0*/  LOP3.LUT R13, R13, R10, R12, 0x6, !PT ;  /* 0x0000000a0d0d7212 */ /* 0x000fe400078e060c */
[----:B------:R-:W-:Y:S02]  /*07d0*/  LOP3.LUT R4, R11, R4, R14, 0xe0, !PT ;  /* 0x000000040b047212 */ /* 0x000fe400078ee00e */
[--C-:B------:R-:W-:Y:S01]  /*07e0*/  LEA.HI.X R3, R8, UR13, R9.reuse, 0x3, P0 ;  /* 0x0000000d08037c11 */ /* 0x100fe200080f1c09 */
[----:B0-----:R-:W-:Y:S01]  /*07f0*/  IMAD.WIDE.U32 R8, R0, UR4, R8 ;  /* 0x0000000400087c25 */ /* 0x001fe2000f8e0008 */
[----:B------:R-:W-:-:S02]  /*0800*/  LOP3.LUT R5, R13, R5, R17, 0xe0, !PT ;  /* 0x000000050d057212 */ /* 0x000fc400078ee011 */
[----:B------:R-:W-:-:S03]  /*0810*/  ISETP.GE.U32.AND P0, PT, R8, UR14, PT ;  /* 0x0000000e08007c0c */ /* 0x000fc6000bf06070 */
[----:B------:R0:W-:Y:S01]  /*0820*/  STG.E.64 desc[UR6][R2.64], R4 ;  /* 0x0000000402007986 */ /* 0x0001e2000c101b06 */
[----:B------:R-:W-:-:S13]  /*0830*/  ISETP.GE.U32.AND.EX P0, PT, R9, UR15, PT, P0 ;  /* 0x0000000f09007c0c */ /* 0x000fda000bf06100 */
[----:B0-----:R-:W-:Y:S05]  /*0840*/  @!P0 BRA `(.L_x_0) ;  /* 0xfffffff800388947 */ /* 0x001fea000383ffff */
[----:B------:R-:W-:Y:S05]  /*0850*/  EXIT ;  /* 0x000000000000794d */ /* 0x000fea0003800000 */
.L_x_1:
[----:B------:R-:W-:-:S00]  /*0860*/  BRA `(.L_x_1) ;  /* 0xfffffffc00fc7947 */ /* 0x000fc0000383ffff */
[----:B------:R-:W-:-:S00]  /*0870*/  NOP ;  /* 0x0000000000007918 */ /* 0x000fc00000000000 */
        /* <DEDUP_REMOVED lines=8> */
.L_x_2:


//--------------------- .nv.shared.reserved.0     --------------------------
	.section	.nv.shared.reserved.0,"aw",@nobits
	.weak		__nv_reservedSMEM_offset_0_alias
	.size		__nv_reservedSMEM_offset_0_alias, 0, 64
	.other		__nv_reservedSMEM_offset_0_alias,@"STO_CUDA_RESERVED_SHARED STV_DEFAULT"
__nv_reservedSMEM_offset_0_alias:
	.zero		0
	.zero		64


//--------------------- .nv.constant0._Z15gol_step_kernelPKmPmiiim --------------------------
	.section	.nv.constant0._Z15gol_step_kernelPKmPmiiim,"a",@progbits
	.sectionflags	@""
	.align	4
.nv.constant0._Z15gol_step_kernelPKmPmiiim:
	.zero		936


//--------------------- SYMBOLS --------------------------

	.type		.nv.reservedSmem.offset0,@object
	.size		.nv.reservedSmem.offset0,0x4
